//
// Generated by NVIDIA NVVM Compiler
//
// Compiler Build ID: CL-36424714
// Cuda compilation tools, release 13.0, V13.0.88
// Based on NVVM 20.0.0
//

.version 9.0
.target sm_100
.address_size 64

	// .globl	_Z9reductionPfi
// _ZZ9reductionPfiE7scratch has been demoted

.visible .entry _Z9reductionPfi(
	.param .u64 .ptr .align 1 _Z9reductionPfi_param_0,
	.param .u32 _Z9reductionPfi_param_1
)
{
	.reg .pred 	%p<12>;
	.reg .b32 	%r<18>;
	.reg .b32 	%f<31>;
	.reg .b64 	%rd<7>;
	// demoted variable
	.shared .align 4 .b8 _ZZ9reductionPfiE7scratch[2048];
	ld.param.u64 	%rd3, [_Z9reductionPfi_param_0];
	ld.param.u32 	%r4, [_Z9reductionPfi_param_1];
	cvta.to.global.u64 	%rd1, %rd3;
	mov.u32 	%r5, %ctaid.x;
	mov.u32 	%r6, %ntid.x;
	mov.u32 	%r1, %tid.x;
	mad.lo.s32 	%r7, %r5, %r6, %r1;
	mul.wide.s32 	%rd4, %r7, 4;
	add.s64 	%rd2, %rd1, %rd4;
	ld.global.f32 	%f1, [%rd2];
	shl.b32 	%r8, %r1, 2;
	mov.u32 	%r9, _ZZ9reductionPfiE7scratch;
	add.s32 	%r2, %r9, %r8;
	st.shared.f32 	[%r2], %f1;
	add.s32 	%r10, %r1, %r6;
	setp.ge.u32 	%p1, %r10, %r4;
	@%p1 bra 	$L__BB0_2;
	shr.u32 	%r11, %r4, 31;
	add.s32 	%r12, %r4, %r11;
	shr.s32 	%r13, %r12, 1;
	mul.wide.s32 	%rd5, %r13, 4;
	add.s64 	%rd6, %rd2, %rd5;
	ld.global.f32 	%f2, [%rd6];
	shl.b32 	%r14, %r13, 2;
	add.s32 	%r15, %r2, %r14;
	st.shared.f32 	[%r15], %f2;
$L__BB0_2:
	bar.sync 	0;
	setp.gt.u32 	%p2, %r1, 255;
	sub.s32 	%r3, %r9, %r8;
	@%p2 bra 	$L__BB0_4;
	ld.shared.f32 	%f3, [%r3+2044];
	ld.shared.f32 	%f4, [%r2];
	add.f32 	%f5, %f3, %f4;
	st.shared.f32 	[%r2], %f5;
$L__BB0_4:
	bar.sync 	0;
	setp.gt.u32 	%p3, %r1, 127;
	@%p3 bra 	$L__BB0_6;
	ld.shared.f32 	%f6, [%r3+1020];
	ld.shared.f32 	%f7, [%r2];
	add.f32 	%f8, %f6, %f7;
	st.shared.f32 	[%r2], %f8;
$L__BB0_6:
	bar.sync 	0;
	setp.gt.u32 	%p4, %r1, 63;
	@%p4 bra 	$L__BB0_8;
	ld.shared.f32 	%f9, [%r3+508];
	ld.shared.f32 	%f10, [%r2];
	add.f32 	%f11, %f9, %f10;
	st.shared.f32 	[%r2], %f11;
$L__BB0_8:
	bar.sync 	0;
	setp.gt.u32 	%p5, %r1, 31;
	@%p5 bra 	$L__BB0_10;
	ld.shared.f32 	%f12, [%r3+252];
	ld.shared.f32 	%f13, [%r2];
	add.f32 	%f14, %f12, %f13;
	st.shared.f32 	[%r2], %f14;
$L__BB0_10:
	bar.sync 	0;
	setp.gt.u32 	%p6, %r1, 15;
	@%p6 bra 	$L__BB0_12;
	ld.shared.f32 	%f15, [%r3+124];
	ld.shared.f32 	%f16, [%r2];
	add.f32 	%f17, %f15, %f16;
	st.shared.f32 	[%r2], %f17;
$L__BB0_12:
	bar.sync 	0;
	setp.gt.u32 	%p7, %r1, 7;
	@%p7 bra 	$L__BB0_14;
	ld.shared.f32 	%f18, [%r3+60];
	ld.shared.f32 	%f19, [%r2];
	add.f32 	%f20, %f18, %f19;
	st.shared.f32 	[%r2], %f20;
$L__BB0_14:
	bar.sync 	0;
	setp.gt.u32 	%p8, %r1, 3;
	@%p8 bra 	$L__BB0_16;
	ld.shared.f32 	%f21, [%r3+28];
	ld.shared.f32 	%f22, [%r2];
	add.f32 	%f23, %f21, %f22;
	st.shared.f32 	[%r2], %f23;
$L__BB0_16:
	bar.sync 	0;
	setp.gt.u32 	%p9, %r1, 1;
	@%p9 bra 	$L__BB0_18;
	ld.shared.f32 	%f24, [%r3+12];
	ld.shared.f32 	%f25, [%r2];
	add.f32 	%f26, %f24, %f25;
	st.shared.f32 	[%r2], %f26;
$L__BB0_18:
	bar.sync 	0;
	setp.ne.s32 	%p10, %r1, 0;
	@%p10 bra 	$L__BB0_20;
	ld.shared.f32 	%f27, [_ZZ9reductionPfiE7scratch+4];
	ld.shared.f32 	%f28, [%r2];
	add.f32 	%f29, %f27, %f28;
	st.shared.f32 	[%r2], %f29;
$L__BB0_20:
	setp.ne.s32 	%p11, %r1, 0;
	bar.sync 	0;
	bar.sync 	0;
	@%p11 bra 	$L__BB0_22;
	ld.shared.f32 	%f30, [_ZZ9reductionPfiE7scratch];
	st.global.f32 	[%rd1], %f30;
$L__BB0_22:
	ret;

}


// ===== COMPILED SASS (sm_100) =====

	.target	sm_100

	.elftype	@"ET_EXEC"


//--------------------- .note.nv.tkinfo           --------------------------
	.section	.note.nv.tkinfo,"",@"SHT_NOTE"
	.sectionflags	@"SHF_NOTE_NV_TKINFO"
	.tkinfo
        /*0018*/ 	.word	0x00000002
        /*0030*/ 	.string	""
        /*0030*/ 	.string	"ptxas"
        /*0030*/ 	.string	"Cuda compilation tools, release 13.0, V13.0.88"
        /*0030*/ 	.string	"Build cuda_13.0.r13.0/compiler.36424714_0"
        /*0030*/ 	.string	"-arch sm_100 -m 64 "



//--------------------- .note.nv.cuinfo           --------------------------
	.section	.note.nv.cuinfo,"",@"SHT_NOTE"
	.sectionflags	@"SHF_NOTE_NV_CUINFO"
        /*0018*/ 	.short	0x0002
        /*001a*/ 	.short	0x0064
        /*001c*/ 	.short	0x0082
	.zero		2


//--------------------- .nv.info                  --------------------------
	.section	.nv.info,"",@"SHT_CUDA_INFO"
	.align	4


	//----- nvinfo : EIATTR_REGCOUNT
	.align		4
        /*0000*/ 	.byte	0x04, 0x2f
        /*0002*/ 	.short	(.L_1 - .L_0)
	.align		4
.L_0:
        /*0004*/ 	.word	index@(_Z9reductionPfi)
        /*0008*/ 	.word	0x0000000e


	//----- nvinfo : EIATTR_FRAME_SIZE
	.align		4
.L_1:
        /*000c*/ 	.byte	0x04, 0x11
        /*000e*/ 	.short	(.L_3 - .L_2)
	.align		4
.L_2:
        /*0010*/ 	.word	index@(_Z9reductionPfi)
        /*0014*/ 	.word	0x00000000


	//----- nvinfo : EIATTR_MIN_STACK_SIZE
	.align		4
.L_3:
        /*0018*/ 	.byte	0x04, 0x12
        /*001a*/ 	.short	(.L_5 - .L_4)
	.align		4
.L_4:
        /*001c*/ 	.word	index@(_Z9reductionPfi)
        /*0020*/ 	.word	0x00000000
.L_5:


//--------------------- .nv.compat                --------------------------
	.section	.nv.compat,"",@"SHT_CUDA_COMPAT_INFO"
	.align	4
        /*0000*/ 	.byte	0x02, 0x09, 0x00, 0x00, 0x02, 0x02, 0x01, 0x00, 0x02, 0x05, 0x05, 0x00, 0x03, 0x07, 0x01, 0x01
        /*0010*/ 	.byte	0x02, 0x03, 0x00, 0x00, 0x02, 0x06, 0x01, 0x00, 0x04, 0x0b, 0x08, 0x00, 0x09, 0x00, 0x00, 0x00
        /*0020*/ 	.byte	0x00, 0x00, 0x00, 0x00


//--------------------- .nv.info._Z9reductionPfi  --------------------------
	.section	.nv.info._Z9reductionPfi,"",@"SHT_CUDA_INFO"
	.sectionflags	@""
	.align	4


	//----- nvinfo : EIATTR_CUDA_API_VERSION
	.align		4
        /*0000*/ 	.byte	0x04, 0x37
        /*0002*/ 	.short	(.L_7 - .L_6)
.L_6:
        /*0004*/ 	.word	0x00000082


	//----- nvinfo : EIATTR_KPARAM_INFO
	.align		4
.L_7:
        /*0008*/ 	.byte	0x04, 0x17
        /*000a*/ 	.short	(.L_9 - .L_8)
.L_8:
        /*000c*/ 	.word	0x00000000
        /*0010*/ 	.short	0x0001
        /*0012*/ 	.short	0x0008
        /*0014*/ 	.byte	0x00, 0xf0, 0x11, 0x00


	//----- nvinfo : EIATTR_KPARAM_INFO
	.align		4
.L_9:
        /*0018*/ 	.byte	0x04, 0x17
        /*001a*/ 	.short	(.L_11 - .L_10)
.L_10:
        /*001c*/ 	.word	0x00000000
        /*0020*/ 	.short	0x0000
        /*0022*/ 	.short	0x0000
        /*0024*/ 	.byte	0x00, 0xf5, 0x21, 0x00


	//----- nvinfo : EIATTR_SPARSE_MMA_MASK
	.align		4
.L_11:
        /*0028*/ 	.byte	0x03, 0x50
        /*002a*/ 	.short	0x0000


	//----- nvinfo : EIATTR_MAXREG_COUNT
	.align		4
        /*002c*/ 	.byte	0x03, 0x1b
        /*002e*/ 	.short	0x00ff


	//----- nvinfo : EIATTR_NUM_BARRIERS
	.align		4
        /*0030*/ 	.byte	0x02, 0x4c
        /*0032*/ 	.byte	0x01
	.zero		1


	//----- nvinfo : EIATTR_MERCURY_ISA_VERSION
	.align		4
        /*0034*/ 	.byte	0x03, 0x5f
        /*0036*/ 	.short	0x0101


	//----- nvinfo : EIATTR_VRC_CTA_INIT_COUNT
	.align		4
        /*0038*/ 	.byte	0x02, 0x4a
	.zero		1
	.zero		1


	//----- nvinfo : EIATTR_EXIT_INSTR_OFFSETS
	.align		4
        /*003c*/ 	.byte	0x04, 0x1c
        /*003e*/ 	.short	(.L_13 - .L_12)


	//   ....[0]....
.L_12:
        /*0040*/ 	.word	0x00000500


	//   ....[1]....
        /*0044*/ 	.word	0x00000540


	//----- nvinfo : EIATTR_CBANK_PARAM_SIZE
	.align		4
.L_13:
        /*0048*/ 	.byte	0x03, 0x19
        /*004a*/ 	.short	0x000c


	//----- nvinfo : EIATTR_PARAM_CBANK
	.align		4
        /*004c*/ 	.byte	0x04, 0x0a
        /*004e*/ 	.short	(.L_15 - .L_14)
	.align		4
.L_14:
        /*0050*/ 	.word	index@(.nv.constant0._Z9reductionPfi)
        /*0054*/ 	.short	0x0380
        /*0056*/ 	.short	0x000c


	//----- nvinfo : EIATTR_SW_WAR
	.align		4
.L_15:
        /*0058*/ 	.byte	0x04, 0x36
        /*005a*/ 	.short	(.L_17 - .L_16)
.L_16:
        /*005c*/ 	.word	0x00000008
.L_17:


//--------------------- .nv.callgraph             --------------------------
	.section	.nv.callgraph,"",@"SHT_CUDA_CALLGRAPH"
	.align	4
	.sectionentsize	8
	.align		4
        /*0000*/ 	.word	0x00000000
	.align		4
        /*0004*/ 	.word	0xffffffff
	.align		4
        /*0008*/ 	.word	0x00000000
	.align		4
        /*000c*/ 	.word	0xfffffffe
	.align		4
        /*0010*/ 	.word	0x00000000
	.align		4
        /*0014*/ 	.word	0xfffffffd
	.align		4
        /*0018*/ 	.word	0x00000000
	.align		4
        /*001c*/ 	.word	0xfffffffc


//--------------------- .text._Z9reductionPfi     --------------------------
	.section	.text._Z9reductionPfi,"ax",@progbits
	.align	128
        .global         _Z9reductionPfi
        .type           _Z9reductionPfi,@function
        .size           _Z9reductionPfi,(.L_x_1 - _Z9reductionPfi)
        .other          _Z9reductionPfi,@"STO_CUDA_ENTRY STV_DEFAULT"
_Z9reductionPfi:
.text._Z9reductionPfi:
[----:B------:R-:W-:Y:S01]  /*0000*/  LDC R1, c[0x0][0x37c] ;  /* 0x0000df00ff017b82 */ /* 0x000fe20000000800 */
[----:B------:R-:W0:Y:S07]  /*0010*/  S2R R0, SR_TID.X ;  /* 0x0000000000007919 */ /* 0x000e2e0000002100 */
[----:B------:R-:W0:Y:S01]  /*0020*/  LDC R3, c[0x0][0x360] ;  /* 0x0000d800ff037b82 */ /* 0x000e220000000800 */
[----:B------:R-:W1:Y:S07]  /*0030*/  LDCU.64 UR4, c[0x0][0x358] ;  /* 0x00006b00ff0477ac */ /* 0x000e6e0008000a00 */
[----:B------:R-:W2:Y:S08]  /*0040*/  LDC R7, c[0x0][0x388] ;  /* 0x0000e200ff077b82 */ /* 0x000eb00000000800 */
[----:B------:R-:W3:Y:S08]  /*0050*/  S2UR UR6, SR_CTAID.X ;  /* 0x00000000000679c3 */ /* 0x000ef00000002500 */
[----:B------:R-:W4:Y:S01]  /*0060*/  LDC.64 R4, c[0x0][0x380] ;  /* 0x0000e000ff047b82 */ /* 0x000f220000000a00 */
[----:B0-----:R-:W-:-:S05]  /*0070*/  IMAD.IADD R2, R3, 0x1, R0 ;  /* 0x0000000103027824 */ /* 0x001fca00078e0200 */
[----:B--2---:R-:W-:Y:S01]  /*0080*/  ISETP.GE.U32.AND P0, PT, R2, R7, PT ;  /* 0x000000070200720c */ /* 0x004fe20003f06070 */
[----:B---3--:R-:W-:-:S04]  /*0090*/  IMAD R3, R3, UR6, R0 ;  /* 0x0000000603037c24 */ /* 0x008fc8000f8e0200 */
[----:B----4-:R-:W-:-:S08]  /*00a0*/  IMAD.WIDE R4, R3, 0x4, R4 ;  /* 0x0000000403047825 */ /* 0x010fd000078e0204 */
[----:B------:R-:W-:-:S04]  /*00b0*/  @!P0 LEA.HI R2, R7, R7, RZ, 0x1 ;  /* 0x0000000707028211 */ /* 0x000fc800078f08ff */
[----:B------:R-:W-:-:S05]  /*00c0*/  @!P0 SHF.R.S32.HI R9, RZ, 0x1, R2 ;  /* 0x00000001ff098819 */ /* 0x000fca0000011402 */
[----:B------:R-:W-:Y:S02]  /*00d0*/  @!P0 IMAD.WIDE R6, R9, 0x4, R4 ;  /* 0x0000000409068825 */ /* 0x000fe400078e0204 */
[----:B-1----:R-:W2:Y:S04]  /*00e0*/  LDG.E R5, desc[UR4][R4.64] ;  /* 0x0000000404057981 */ /* 0x002ea8000c1e1900 */
[----:B------:R-:W3:Y:S01]  /*00f0*/  @!P0 LDG.E R6, desc[UR4][R6.64] ;  /* 0x0000000406068981 */ /* 0x000ee2000c1e1900 */
[----:B------:R-:W-:Y:S02]  /*0100*/  MOV R3, 0x400 ;  /* 0x0000040000037802 */ /* 0x000fe40000000f00 */
[----:B------:R-:W-:Y:S01]  /*0110*/  ISETP.GT.U32.AND P1, PT, R0, 0xff, PT ;  /* 0x000000ff0000780c */ /* 0x000fe20003f24070 */
[----:B------:R-:W0:Y:S02]  /*0120*/  S2R R2, SR_CgaCtaId ;  /* 0x0000000000027919 */ /* 0x000e240000008800 */
[----:B0-----:R-:W-:-:S04]  /*0130*/  LEA R3, R2, R3, 0x18 ;  /* 0x0000000302037211 */ /* 0x001fc800078ec0ff */
[C---:B------:R-:W-:Y:S01]  /*0140*/  LEA R2, R0.reuse, R3, 0x2 ;  /* 0x0000000300027211 */ /* 0x040fe200078e10ff */
[----:B------:R-:W-:-:S04]  /*0150*/  IMAD R8, R0, -0x4, R3 ;  /* 0xfffffffc00087824 */ /* 0x000fc800078e0203 */
[----:B------:R-:W-:Y:S01]  /*0160*/  @!P0 IMAD R9, R9, 0x4, R2 ;  /* 0x0000000409098824 */ /* 0x000fe200078e0202 */
[----:B--2---:R-:W-:Y:S04]  /*0170*/  STS [R2], R5 ;  /* 0x0000000502007388 */ /* 0x004fe80000000800 */
[----:B---3--:R-:W-:Y:S01]  /*0180*/  @!P0 STS [R9], R6 ;  /* 0x0000000609008388 */ /* 0x008fe20000000800 */
[----:B------:R-:W-:Y:S01]  /*0190*/  BAR.SYNC.DEFER_BLOCKING 0x0 ;  /* 0x0000000000007b1d */ /* 0x000fe20000010000 */
[----:B------:R-:W-:-:S05]  /*01a0*/  ISETP.GT.U32.AND P0, PT, R0, 0x7f, PT ;  /* 0x0000007f0000780c */ /* 0x000fca0003f04070 */
[----:B------:R-:W-:Y:S04]  /*01b0*/  @!P1 LDS R4, [R8+0x7fc] ;  /* 0x0007fc0008049984 */ /* 0x000fe80000000800 */
[----:B------:R-:W0:Y:S02]  /*01c0*/  @!P1 LDS R7, [R2] ;  /* 0x0000000002079984 */ /* 0x000e240000000800 */
[----:B0-----:R-:W-:-:S05]  /*01d0*/  @!P1 FADD R7, R4, R7 ;  /* 0x0000000704079221 */ /* 0x001fca0000000000 */
[----:B------:R-:W-:Y:S01]  /*01e0*/  @!P1 STS [R2], R7 ;  /* 0x0000000702009388 */ /* 0x000fe20000000800 */
        /* <DEDUP_REMOVED lines=37> */
[----:B------:R-:W-:-:S05]  /*0440*/  ISETP.NE.AND P1, PT, R0, RZ, PT ;  /* 0x000000ff0000720c */ /* 0x000fca0003f25270 */
[----:B------:R-:W-:Y:S04]  /*0450*/  @!P0 LDS R4, [R8+0xc] ;  /* 0x00000c0008048984 */ /* 0x000fe80000000800 */
[----:B------:R-:W0:Y:S02]  /*0460*/  @!P0 LDS R9, [R2] ;  /* 0x0000000002098984 */ /* 0x000e240000000800 */
[----:B0-----:R-:W-:-:S05]  /*0470*/  @!P0 FADD R9, R4, R9 ;  /* 0x0000000904098221 */ /* 0x001fca0000000000 */
[----:B------:R-:W-:Y:S01]  /*0480*/  @!P0 STS [R2], R9 ;  /* 0x0000000902008388 */ /* 0x000fe20000000800 */
[----:B------:R-:W-:Y:S06]  /*0490*/  BAR.SYNC.DEFER_BLOCKING 0x0 ;  /* 0x0000000000007b1d */ /* 0x000fec0000010000 */
[----:B------:R-:W-:Y:S04]  /*04a0*/  @!P1 LDS R0, [R3+0x4] ;  /* 0x0000040003009984 */ /* 0x000fe80000000800 */
[----:B------:R-:W0:Y:S02]  /*04b0*/  @!P1 LDS R5, [R2] ;  /* 0x0000000002059984 */ /* 0x000e240000000800 */
[----:B0-----:R-:W-:-:S05]  /*04c0*/  @!P1 FADD R5, R0, R5 ;  /* 0x0000000500059221 */ /* 0x001fca0000000000 */
[----:B------:R0:W-:Y:S01]  /*04d0*/  @!P1 STS [R2], R5 ;  /* 0x0000000502009388 */ /* 0x0001e20000000800 */
[----:B------:R-:W-:Y:S08]  /*04e0*/  BAR.SYNC.DEFER_BLOCKING 0x0 ;  /* 0x0000000000007b1d */ /* 0x000ff00000010000 */
[----:B------:R-:W-:Y:S06]  /*04f0*/  BAR.SYNC.DEFER_BLOCKING 0x0 ;  /* 0x0000000000007b1d */ /* 0x000fec0000010000 */
[----:B0-----:R-:W-:Y:S05]  /*0500*/  @P1 EXIT ;  /* 0x000000000000194d */ /* 0x001fea0003800000 */
[----:B------:R-:W0:Y:S01]  /*0510*/  LDS R3, [R3] ;  /* 0x0000000003037984 */ /* 0x000e220000000800 */
[----:B------:R-:W0:Y:S03]  /*0520*/  LDC.64 R4, c[0x0][0x380] ;  /* 0x0000e000ff047b82 */ /* 0x000e260000000a00 */
[----:B0-----:R-:W-:Y:S01]  /*0530*/  STG.E desc[UR4][R4.64], R3 ;  /* 0x0000000304007986 */ /* 0x001fe2000c101904 */
[----:B------:R-:W-:Y:S05]  /*0540*/  EXIT ;  /* 0x000000000000794d */ /* 0x000fea0003800000 */
.L_x_0:
[----:B------:R-:W-:-:S00]  /*0550*/  BRA `(.L_x_0) ;  /* 0xfffffffc00fc7947 */ /* 0x000fc0000383ffff */
[----:B------:R-:W-:-:S00]  /*0560*/  NOP ;  /* 0x0000000000007918 */ /* 0x000fc00000000000 */
        /* <DEDUP_REMOVED lines=9> */
.L_x_1:


//--------------------- .nv.shared._Z9reductionPfi --------------------------
	.section	.nv.shared._Z9reductionPfi,"aw",@nobits
	.sectionflags	@""
	.align	4
.nv.shared._Z9reductionPfi:
	.zero		3072


//--------------------- .nv.shared.reserved.0     --------------------------
	.section	.nv.shared.reserved.0,"aw",@nobits
	.weak		__nv_reservedSMEM_offset_0_alias
	.size		__nv_reservedSMEM_offset_0_alias, 0, 64
	.other		__nv_reservedSMEM_offset_0_alias,@"STO_CUDA_RESERVED_SHARED STV_DEFAULT"
__nv_reservedSMEM_offset_0_alias:
	.zero		0
	.zero		64


//--------------------- .nv.constant0._Z9reductionPfi --------------------------
	.section	.nv.constant0._Z9reductionPfi,"a",@progbits
	.sectionflags	@""
	.align	4
.nv.constant0._Z9reductionPfi:
	.zero		908


//--------------------- SYMBOLS --------------------------

	.type		.nv.reservedSmem.offset0,@object
	.size		.nv.reservedSmem.offset0,0x4
	.type		.nv.reservedSmem.cap,@object
	.size		.nv.reservedSmem.cap,0x4
